	.headerflags	@"EF_CUDA_TEXMODE_UNIFIED EF_CUDA_64BIT_ADDRESS EF_CUDA_ACCELERATORS EF_CUDA_SM90 EF_CUDA_VIRTUAL_SM(EF_CUDA_SM90)"
	.elftype	@"ET_EXEC"


//--------------------- .nv.info                  --------------------------
	.section	.nv.info,"",@"SHT_CUDA_INFO"
	.align	4


	//----- nvinfo : EIATTR_REGCOUNT
	.align		4
        /*0000*/ 	.byte	0x04, 0x2f
        /*0002*/ 	.short	(.L_1 - .L_0)
	.align		4
.L_0:
        /*0004*/ 	.word	index@(triton_poi_fused__to_copy_clone_constant_pad_nd_1)
        /*0008*/ 	.word	0x0000000e


	//----- nvinfo : EIATTR_MIN_STACK_SIZE
	.align		4
.L_1:
        /*000c*/ 	.byte	0x04, 0x12
        /*000e*/ 	.short	(.L_3 - .L_2)
	.align		4
.L_2:
        /*0010*/ 	.word	index@(triton_poi_fused__to_copy_clone_constant_pad_nd_1)
        /*0014*/ 	.word	0x00000000


	//----- nvinfo : EIATTR_FRAME_SIZE
	.align		4
.L_3:
        /*0018*/ 	.byte	0x04, 0x11
        /*001a*/ 	.short	(.L_5 - .L_4)
	.align		4
.L_4:
        /*001c*/ 	.word	index@(triton_poi_fused__to_copy_clone_constant_pad_nd_1)
        /*0020*/ 	.word	0x00000000


	//----- nvinfo : EIATTR_MIN_STACK_SIZE
	.align		4
.L_5:
        /*0024*/ 	.byte	0x04, 0x12
        /*0026*/ 	.short	(.L_7 - .L_6)
	.align		4
.L_6:
        /*0028*/ 	.word	index@(triton_poi_fused__to_copy_clone_constant_pad_nd_1)
        /*002c*/ 	.word	0x00000000
.L_7:


//--------------------- .nv.info.triton_poi_fused__to_copy_clone_constant_pad_nd_1 --------------------------
	.section	.nv.info.triton_poi_fused__to_copy_clone_constant_pad_nd_1,"",@"SHT_CUDA_INFO"
	.sectionflags	@""
	.align	4


	//----- nvinfo : EIATTR_CUDA_API_VERSION
	.align		4
        /*0000*/ 	.byte	0x04, 0x37
        /*0002*/ 	.short	(.L_9 - .L_8)
.L_8:
        /*0004*/ 	.word	0x0000007c


	//----- nvinfo : EIATTR_KPARAM_INFO
	.align		4
.L_9:
        /*0008*/ 	.byte	0x04, 0x17
        /*000a*/ 	.short	(.L_11 - .L_10)
.L_10:
        /*000c*/ 	.word	0x00000000
        /*0010*/ 	.short	0x0002
        /*0012*/ 	.short	0x0010
        /*0014*/ 	.byte	0x00, 0xf0, 0x11, 0x00


	//----- nvinfo : EIATTR_KPARAM_INFO
	.align		4
.L_11:
        /*0018*/ 	.byte	0x04, 0x17
        /*001a*/ 	.short	(.L_13 - .L_12)
.L_12:
        /*001c*/ 	.word	0x00000000
        /*0020*/ 	.short	0x0001
        /*0022*/ 	.short	0x0008
        /*0024*/ 	.byte	0x00, 0xf4, 0x21, 0x00


	//----- nvinfo : EIATTR_KPARAM_INFO
	.align		4
.L_13:
        /*0028*/ 	.byte	0x04, 0x17
        /*002a*/ 	.short	(.L_15 - .L_14)
.L_14:
        /*002c*/ 	.word	0x00000000
        /*0030*/ 	.short	0x0000
        /*0032*/ 	.short	0x0000
        /*0034*/ 	.byte	0x00, 0xf4, 0x21, 0x00


	//----- nvinfo : EIATTR_SPARSE_MMA_MASK
	.align		4
.L_15:
        /*0038*/ 	.byte	0x03, 0x50
        /*003a*/ 	.short	0x0000


	//----- nvinfo : EIATTR_MAXREG_COUNT
	.align		4
        /*003c*/ 	.byte	0x03, 0x1b
        /*003e*/ 	.short	0x00ff


	//----- nvinfo : EIATTR_EXIT_INSTR_OFFSETS
	.align		4
        /*0040*/ 	.byte	0x04, 0x1c
        /*0042*/ 	.short	(.L_17 - .L_16)


	//   ....[0]....
.L_16:
        /*0044*/ 	.word	0x00000280


	//   ....[1]....
        /*0048*/ 	.word	0x000002a0


	//----- nvinfo : EIATTR_REQNTID
	.align		4
.L_17:
        /*004c*/ 	.byte	0x04, 0x10
        /*004e*/ 	.short	(.L_19 - .L_18)
.L_18:
        /*0050*/ 	.word	0x00000080
        /*0054*/ 	.word	0x00000001
        /*0058*/ 	.word	0x00000001


	//----- nvinfo : EIATTR_CRS_STACK_SIZE
	.align		4
.L_19:
        /*005c*/ 	.byte	0x04, 0x1e
        /*005e*/ 	.short	(.L_21 - .L_20)
.L_20:
        /*0060*/ 	.word	0x00000000


	//----- nvinfo : EIATTR_CBANK_PARAM_SIZE
	.align		4
.L_21:
        /*0064*/ 	.byte	0x03, 0x19
        /*0066*/ 	.short	0x0014


	//----- nvinfo : EIATTR_PARAM_CBANK
	.align		4
        /*0068*/ 	.byte	0x04, 0x0a
        /*006a*/ 	.short	(.L_23 - .L_22)
	.align		4
.L_22:
        /*006c*/ 	.word	index@(.nv.constant0.triton_poi_fused__to_copy_clone_constant_pad_nd_1)
        /*0070*/ 	.short	0x0210
        /*0072*/ 	.short	0x0014


	//----- nvinfo : EIATTR_SW_WAR
	.align		4
.L_23:
        /*0074*/ 	.byte	0x04, 0x36
        /*0076*/ 	.short	(.L_25 - .L_24)
.L_24:
        /*0078*/ 	.word	0x00000008
.L_25:


//--------------------- .nv.callgraph             --------------------------
	.section	.nv.callgraph,"",@"SHT_CUDA_CALLGRAPH"
	.align	4
	.sectionentsize	8
	.align		4
        /*0000*/ 	.word	0x00000000
	.align		4
        /*0004*/ 	.word	0xffffffff
	.align		4
        /*0008*/ 	.word	0x00000000
	.align		4
        /*000c*/ 	.word	0xfffffffe
	.align		4
        /*0010*/ 	.word	0x00000000
	.align		4
        /*0014*/ 	.word	0xfffffffd
	.align		4
        /*0018*/ 	.word	0x00000000
	.align		4
        /*001c*/ 	.word	0xfffffffc


//--------------------- .text.triton_poi_fused__to_copy_clone_constant_pad_nd_1 --------------------------
	.section	.text.triton_poi_fused__to_copy_clone_constant_pad_nd_1,"ax",@progbits
	.align	128
        .global         triton_poi_fused__to_copy_clone_constant_pad_nd_1
        .type           triton_poi_fused__to_copy_clone_constant_pad_nd_1,@function
        .size           triton_poi_fused__to_copy_clone_constant_pad_nd_1,(.L_x_3 - triton_poi_fused__to_copy_clone_constant_pad_nd_1)
        .other          triton_poi_fused__to_copy_clone_constant_pad_nd_1,@"STO_CUDA_ENTRY STV_DEFAULT"
triton_poi_fused__to_copy_clone_constant_pad_nd_1:
.text.triton_poi_fused__to_copy_clone_constant_pad_nd_1:
[----:B------:R-:W0:Y:S02]  /*0000*/  LDC R1, c[0x0][0x28] ;  /* 0x00000a00ff017b82 */ /* 0x000e240000000800 */
[----:B------:R-:W1:Y:S01]  /*0010*/  S2R R7, SR_TID.X ;  /* 0x0000000000077919 */ /* 0x000e620000002100 */
[----:B------:R-:W2:Y:S01]  /*0020*/  LDC.64 R2, c[0x0][0x210] ;  /* 0x00008400ff027b82 */ /* 0x000ea20000000a00 */
[----:B------:R-:W-:Y:S01]  /*0030*/  ULDC.64 UR4, c[0x0][0x208] ;  /* 0x0000820000047ab9 */ /* 0x000fe20000000a00 */
[----:B------:R-:W-:Y:S01]  /*0040*/  BSSY B0, `(.L_x_0) ;  /* 0x000001e000007945 */ /* 0x000fe20003800000 */
[----:B------:R-:W3:Y:S01]  /*0050*/  S2R R0, SR_CTAID.X ;  /* 0x0000000000007919 */ /* 0x000ee20000002500 */
[----:B-1----:R-:W-:Y:S02]  /*0060*/  LOP3.LUT R7, R7, 0x7f, RZ, 0xc0, !PT ;  /* 0x0000007f07077812 */ /* 0x002fe400078ec0ff */
[----:B---3--:R-:W-:-:S03]  /*0070*/  SHF.R.S32.HI R4, RZ, 0x18, R0 ;  /* 0x00000018ff047819 */ /* 0x008fc60000011400 */
[----:B------:R-:W-:Y:S01]  /*0080*/  IMAD R7, R0, 0x80, R7 ;  /* 0x0000008000077824 */ /* 0x000fe200078e0207 */
[----:B------:R-:W-:-:S04]  /*0090*/  SGXT R4, R4, 0x1 ;  /* 0x000000010404781a */ /* 0x000fc80000000200 */
[CC--:B------:R-:W-:Y:S02]  /*00a0*/  LEA.HI R0, R4.reuse, R7.reuse, RZ, 0x7 ;  /* 0x0000000704007211 */ /* 0x0c0fe400078f38ff */
[----:B------:R-:W-:Y:S02]  /*00b0*/  LEA.HI R9, R4, R7, RZ, 0x9 ;  /* 0x0000000704097211 */ /* 0x000fe400078f48ff */
[----:B------:R-:W-:Y:S02]  /*00c0*/  SHF.R.S32.HI R5, RZ, 0x7, R0 ;  /* 0x00000007ff057819 */ /* 0x000fe40000011400 */
[----:B------:R-:W-:Y:S02]  /*00d0*/  SHF.R.S32.HI R0, RZ, 0x1f, R7 ;  /* 0x0000001fff007819 */ /* 0x000fe40000011407 */
[----:B------:R-:W-:Y:S02]  /*00e0*/  LEA.HI R6, R5, R5, RZ, 0x2 ;  /* 0x0000000505067211 */ /* 0x000fe400078f10ff */
[----:B------:R-:W-:-:S02]  /*00f0*/  LEA.HI R0, R0, R7, RZ, 0x3 ;  /* 0x0000000700007211 */ /* 0x000fc400078f18ff */
[----:B------:R-:W-:Y:S02]  /*0100*/  LOP3.LUT R8, R6, 0xfffffffc, RZ, 0xc0, !PT ;  /* 0xfffffffc06087812 */ /* 0x000fe400078ec0ff */
[----:B------:R-:W-:Y:S02]  /*0110*/  SHF.R.S32.HI R6, RZ, 0x3, R0 ;  /* 0x00000003ff067819 */ /* 0x000fe40000011400 */
[----:B------:R-:W-:Y:S01]  /*0120*/  LOP3.LUT R0, R0, 0xfffffff8, RZ, 0xc0, !PT ;  /* 0xfffffff800007812 */ /* 0x000fe200078ec0ff */
[----:B------:R-:W-:Y:S01]  /*0130*/  IMAD.IADD R10, R5, 0x1, -R8 ;  /* 0x00000001050a7824 */ /* 0x000fe200078e0a08 */
[----:B------:R-:W-:Y:S01]  /*0140*/  LEA.HI R8, R6, R6, RZ, 0x4 ;  /* 0x0000000606087211 */ /* 0x000fe200078f20ff */
[----:B------:R-:W1:Y:S01]  /*0150*/  LDC.64 R4, c[0x0][0x218] ;  /* 0x00008600ff047b82 */ /* 0x000e620000000a00 */
[----:B------:R-:W-:Y:S01]  /*0160*/  SHF.R.S32.HI R11, RZ, 0x9, R9 ;  /* 0x00000009ff0b7819 */ /* 0x000fe20000011409 */
[----:B------:R-:W-:Y:S01]  /*0170*/  IMAD.IADD R0, R7, 0x1, -R0 ;  /* 0x0000000107007824 */ /* 0x000fe200078e0a00 */
[----:B------:R-:W-:-:S03]  /*0180*/  LOP3.LUT R9, R8, 0x3ffffff0, RZ, 0xc0, !PT ;  /* 0x3ffffff008097812 */ /* 0x000fc600078ec0ff */
[----:B------:R-:W-:Y:S01]  /*0190*/  IMAD R10, R11, 0x40, R10 ;  /* 0x000000400b0a7824 */ /* 0x000fe200078e020a */
[----:B------:R-:W-:Y:S01]  /*01a0*/  ISETP.GE.AND P0, PT, R0, 0x1, PT ;  /* 0x000000010000780c */ /* 0x000fe20003f06270 */
[----:B------:R-:W-:Y:S02]  /*01b0*/  IMAD.IADD R9, R6, 0x1, -R9 ;  /* 0x0000000106097824 */ /* 0x000fe400078e0a09 */
[----:B------:R-:W-:Y:S01]  /*01c0*/  IMAD.MOV.U32 R0, RZ, RZ, RZ ;  /* 0x000000ffff007224 */ /* 0x000fe200078e00ff */
[----:B------:R-:W-:Y:S01]  /*01d0*/  ISETP.LT.AND P1, PT, R7, 0x800, !P0 ;  /* 0x000008000700780c */ /* 0x000fe20004721270 */
[----:B------:R-:W-:-:S04]  /*01e0*/  IMAD R9, R9, 0x4, R10 ;  /* 0x0000000409097824 */ /* 0x000fc800078e020a */
[----:B--2---:R-:W-:-:S08]  /*01f0*/  IMAD.WIDE R2, R9, 0x4, R2 ;  /* 0x0000000409027825 */ /* 0x004fd000078e0202 */
[----:B-1----:R-:W-:Y:S05]  /*0200*/  @!P1 BRA `(.L_x_1) ;  /* 0x0000000000049947 */ /* 0x002fea0003800000 */
[----:B------:R1:W5:Y:S02]  /*0210*/  LDG.E.EL R0, desc[UR4][R2.64] ;  /* 0x0000000402007981 */ /* 0x000364000c2e1900 */
.L_x_1:
[----:B------:R-:W-:Y:S05]  /*0220*/  BSYNC B0 ;  /* 0x0000000000007941 */ /* 0x000fea0003800000 */
.L_x_0:
[----:B-----5:R-:W-:Y:S01]  /*0230*/  SEL R0, R0, RZ, P1 ;  /* 0x000000ff00007207 */ /* 0x020fe20000800000 */
[C---:B------:R-:W-:Y:S01]  /*0240*/  IMAD.WIDE R4, R7.reuse, 0x2, R4 ;  /* 0x0000000207047825 */ /* 0x040fe200078e0204 */
[----:B------:R-:W-:Y:S02]  /*0250*/  ISETP.GE.AND P1, PT, R7, 0x800, PT ;  /* 0x000008000700780c */ /* 0x000fe40003f26270 */
[----:B------:R-:W-:-:S04]  /*0260*/  F2FP.F16.F32.PACK_AB R0, RZ, R0 ;  /* 0x00000000ff00723e */ /* 0x000fc800000000ff */
[----:B-1----:R-:W-:-:S07]  /*0270*/  SEL R3, R0, RZ, !P0 ;  /* 0x000000ff00037207 */ /* 0x002fce0004000000 */
[----:B------:R-:W-:Y:S05]  /*0280*/  @P1 EXIT ;  /* 0x000000000000194d */ /* 0x000fea0003800000 */
[----:B------:R-:W-:Y:S01]  /*0290*/  STG.E.U16 desc[UR4][R4.64], R3 ;  /* 0x0000000304007986 */ /* 0x000fe2000c101504 */
[----:B------:R-:W-:Y:S05]  /*02a0*/  EXIT ;  /* 0x000000000000794d */ /* 0x000fea0003800000 */
.L_x_2:
[----:B------:R-:W-:-:S00]  /*02b0*/  BRA `(.L_x_2) ;  /* 0xfffffffc00fc7947 */ /* 0x000fc0000383ffff */
[----:B------:R-:W-:-:S00]  /*02c0*/  NOP ;  /* 0x0000000000007918 */ /* 0x000fc00000000000 */
        /* <DEDUP_REMOVED lines=11> */
.L_x_3:


//--------------------- .nv.constant0.triton_poi_fused__to_copy_clone_constant_pad_nd_1 --------------------------
	.section	.nv.constant0.triton_poi_fused__to_copy_clone_constant_pad_nd_1,"a",@progbits
	.sectionflags	@""
	.align	4
.nv.constant0.triton_poi_fused__to_copy_clone_constant_pad_nd_1:
	.zero		548
